	.headerflags	@"EF_CUDA_TEXMODE_UNIFIED EF_CUDA_64BIT_ADDRESS EF_CUDA_ACCELERATORS EF_CUDA_SM90 EF_CUDA_VIRTUAL_SM(EF_CUDA_SM90)"
	.elftype	@"ET_EXEC"


//--------------------- .nv.info                  --------------------------
	.section	.nv.info,"",@"SHT_CUDA_INFO"
	.align	4


	//----- nvinfo : EIATTR_REGCOUNT
	.align		4
        /*0000*/ 	.byte	0x04, 0x2f
        /*0002*/ 	.short	(.L_1 - .L_0)
	.align		4
.L_0:
        /*0004*/ 	.word	index@(triton_poi_fused_clone_view_0)
        /*0008*/ 	.word	0x00000020


	//----- nvinfo : EIATTR_MIN_STACK_SIZE
	.align		4
.L_1:
        /*000c*/ 	.byte	0x04, 0x12
        /*000e*/ 	.short	(.L_3 - .L_2)
	.align		4
.L_2:
        /*0010*/ 	.word	index@(triton_poi_fused_clone_view_0)
        /*0014*/ 	.word	0x00000000


	//----- nvinfo : EIATTR_FRAME_SIZE
	.align		4
.L_3:
        /*0018*/ 	.byte	0x04, 0x11
        /*001a*/ 	.short	(.L_5 - .L_4)
	.align		4
.L_4:
        /*001c*/ 	.word	index@(triton_poi_fused_clone_view_0)
        /*0020*/ 	.word	0x00000000


	//----- nvinfo : EIATTR_MIN_STACK_SIZE
	.align		4
.L_5:
        /*0024*/ 	.byte	0x04, 0x12
        /*0026*/ 	.short	(.L_7 - .L_6)
	.align		4
.L_6:
        /*0028*/ 	.word	index@(triton_poi_fused_clone_view_0)
        /*002c*/ 	.word	0x00000000
.L_7:


//--------------------- .nv.info.triton_poi_fused_clone_view_0 --------------------------
	.section	.nv.info.triton_poi_fused_clone_view_0,"",@"SHT_CUDA_INFO"
	.sectionflags	@""
	.align	4


	//----- nvinfo : EIATTR_CUDA_API_VERSION
	.align		4
        /*0000*/ 	.byte	0x04, 0x37
        /*0002*/ 	.short	(.L_9 - .L_8)
.L_8:
        /*0004*/ 	.word	0x0000007c


	//----- nvinfo : EIATTR_KPARAM_INFO
	.align		4
.L_9:
        /*0008*/ 	.byte	0x04, 0x17
        /*000a*/ 	.short	(.L_11 - .L_10)
.L_10:
        /*000c*/ 	.word	0x00000000
        /*0010*/ 	.short	0x0004
        /*0012*/ 	.short	0x001c
        /*0014*/ 	.byte	0x00, 0xf0, 0x11, 0x00


	//----- nvinfo : EIATTR_KPARAM_INFO
	.align		4
.L_11:
        /*0018*/ 	.byte	0x04, 0x17
        /*001a*/ 	.short	(.L_13 - .L_12)
.L_12:
        /*001c*/ 	.word	0x00000000
        /*0020*/ 	.short	0x0003
        /*0022*/ 	.short	0x0018
        /*0024*/ 	.byte	0x00, 0xf0, 0x11, 0x00


	//----- nvinfo : EIATTR_KPARAM_INFO
	.align		4
.L_13:
        /*0028*/ 	.byte	0x04, 0x17
        /*002a*/ 	.short	(.L_15 - .L_14)
.L_14:
        /*002c*/ 	.word	0x00000000
        /*0030*/ 	.short	0x0002
        /*0032*/ 	.short	0x0010
        /*0034*/ 	.byte	0x00, 0xf4, 0x21, 0x00


	//----- nvinfo : EIATTR_KPARAM_INFO
	.align		4
.L_15:
        /*0038*/ 	.byte	0x04, 0x17
        /*003a*/ 	.short	(.L_17 - .L_16)
.L_16:
        /*003c*/ 	.word	0x00000000
        /*0040*/ 	.short	0x0001
        /*0042*/ 	.short	0x0008
        /*0044*/ 	.byte	0x00, 0xf4, 0x21, 0x00


	//----- nvinfo : EIATTR_KPARAM_INFO
	.align		4
.L_17:
        /*0048*/ 	.byte	0x04, 0x17
        /*004a*/ 	.short	(.L_19 - .L_18)
.L_18:
        /*004c*/ 	.word	0x00000000
        /*0050*/ 	.short	0x0000
        /*0052*/ 	.short	0x0000
        /*0054*/ 	.byte	0x00, 0xf4, 0x21, 0x00


	//----- nvinfo : EIATTR_SPARSE_MMA_MASK
	.align		4
.L_19:
        /*0058*/ 	.byte	0x03, 0x50
        /*005a*/ 	.short	0x0000


	//----- nvinfo : EIATTR_MAXREG_COUNT
	.align		4
        /*005c*/ 	.byte	0x03, 0x1b
        /*005e*/ 	.short	0x00ff


	//----- nvinfo : EIATTR_EXIT_INSTR_OFFSETS
	.align		4
        /*0060*/ 	.byte	0x04, 0x1c
        /*0062*/ 	.short	(.L_21 - .L_20)


	//   ....[0]....
.L_20:
        /*0064*/ 	.word	0x000009d0


	//   ....[1]....
        /*0068*/ 	.word	0x00000a60


	//----- nvinfo : EIATTR_REQNTID
	.align		4
.L_21:
        /*006c*/ 	.byte	0x04, 0x10
        /*006e*/ 	.short	(.L_23 - .L_22)
.L_22:
        /*0070*/ 	.word	0x00000100
        /*0074*/ 	.word	0x00000001
        /*0078*/ 	.word	0x00000001


	//----- nvinfo : EIATTR_CBANK_PARAM_SIZE
	.align		4
.L_23:
        /*007c*/ 	.byte	0x03, 0x19
        /*007e*/ 	.short	0x0020


	//----- nvinfo : EIATTR_PARAM_CBANK
	.align		4
        /*0080*/ 	.byte	0x04, 0x0a
        /*0082*/ 	.short	(.L_25 - .L_24)
	.align		4
.L_24:
        /*0084*/ 	.word	index@(.nv.constant0.triton_poi_fused_clone_view_0)
        /*0088*/ 	.short	0x0210
        /*008a*/ 	.short	0x0020


	//----- nvinfo : EIATTR_SW_WAR
	.align		4
.L_25:
        /*008c*/ 	.byte	0x04, 0x36
        /*008e*/ 	.short	(.L_27 - .L_26)
.L_26:
        /*0090*/ 	.word	0x00000008
.L_27:


//--------------------- .nv.callgraph             --------------------------
	.section	.nv.callgraph,"",@"SHT_CUDA_CALLGRAPH"
	.align	4
	.sectionentsize	8
	.align		4
        /*0000*/ 	.word	0x00000000
	.align		4
        /*0004*/ 	.word	0xffffffff
	.align		4
        /*0008*/ 	.word	0x00000000
	.align		4
        /*000c*/ 	.word	0xfffffffe
	.align		4
        /*0010*/ 	.word	0x00000000
	.align		4
        /*0014*/ 	.word	0xfffffffd
	.align		4
        /*0018*/ 	.word	0x00000000
	.align		4
        /*001c*/ 	.word	0xfffffffc


//--------------------- .text.triton_poi_fused_clone_view_0 --------------------------
	.section	.text.triton_poi_fused_clone_view_0,"ax",@progbits
	.sectionflags	@"SHF_BARRIERS=1"
	.align	128
        .global         triton_poi_fused_clone_view_0
        .type           triton_poi_fused_clone_view_0,@function
        .size           triton_poi_fused_clone_view_0,(.L_x_1 - triton_poi_fused_clone_view_0)
        .other          triton_poi_fused_clone_view_0,@"STO_CUDA_ENTRY STV_DEFAULT"
triton_poi_fused_clone_view_0:
.text.triton_poi_fused_clone_view_0:
[----:B------:R-:W0:Y:S01]  /*0000*/  LDC R1, c[0x0][0x28] ;  /* 0x00000a00ff017b82 */ /* 0x000e220000000800 */
[----:B------:R-:W1:Y:S07]  /*0010*/  S2R R0, SR_TID.X ;  /* 0x0000000000007919 */ /* 0x000e6e0000002100 */
[----:B------:R-:W2:Y:S01]  /*0020*/  LDC.64 R22, c[0x0][0x218] ;  /* 0x00008600ff167b82 */ /* 0x000ea20000000a00 */
[----:B------:R-:W-:Y:S01]  /*0030*/  ULDC.64 UR6, c[0x0][0x208] ;  /* 0x0000820000067ab9 */ /* 0x000fe20000000a00 */
[----:B------:R-:W3:Y:S01]  /*0040*/  S2R R2, SR_CTAID.Y ;  /* 0x0000000000027919 */ /* 0x000ee20000002600 */
[----:B------:R-:W4:Y:S05]  /*0050*/  S2R R7, SR_CTAID.X ;  /* 0x0000000000077919 */ /* 0x000f2a0000002500 */
[----:B------:R-:W5:Y:S01]  /*0060*/  LDC.64 R24, c[0x0][0x220] ;  /* 0x00008800ff187b82 */ /* 0x000f620000000a00 */
[----:B-1----:R-:W-:Y:S01]  /*0070*/  IMAD.SHL.U32 R20, R0, 0x4, RZ ;  /* 0x0000000400147824 */ /* 0x002fe200078e00ff */
[----:B------:R-:W-:-:S02]  /*0080*/  SHF.R.U32.HI R8, RZ, 0x6, R0 ;  /* 0x00000006ff087819 */ /* 0x000fc40000011600 */
[--C-:B---3--:R-:W-:Y:S02]  /*0090*/  SHF.R.S32.HI R4, RZ, 0x17, R2.reuse ;  /* 0x00000017ff047819 */ /* 0x108fe40000011402 */
[----:B------:R-:W-:Y:S02]  /*00a0*/  LOP3.LUT R3, R20, 0xfc, RZ, 0xc0, !PT ;  /* 0x000000fc14037812 */ /* 0x000fe400078ec0ff */
[----:B------:R-:W-:Y:S02]  /*00b0*/  SGXT R4, R4, 0x1 ;  /* 0x000000010404781a */ /* 0x000fe40000000200 */
[----:B------:R-:W-:-:S04]  /*00c0*/  PRMT R3, R3, 0x6540, R2 ;  /* 0x0000654003037816 */ /* 0x000fc80000000002 */
[----:B------:R-:W-:-:S04]  /*00d0*/  LEA.HI R4, R4, R3, RZ, 0xc ;  /* 0x0000000304047211 */ /* 0x000fc800078f60ff */
[----:B------:R-:W-:Y:S02]  /*00e0*/  LOP3.LUT R6, R4, 0xfffff000, RZ, 0xc0, !PT ;  /* 0xfffff00004067812 */ /* 0x000fe400078ec0ff */
[----:B------:R-:W-:Y:S02]  /*00f0*/  SHF.R.S32.HI R5, RZ, 0xc, R4 ;  /* 0x0000000cff057819 */ /* 0x000fe40000011404 */
[----:B------:R-:W-:Y:S01]  /*0100*/  SGXT.U32 R4, R8, 0x2 ;  /* 0x000000020804781a */ /* 0x000fe20000000000 */
[----:B------:R-:W-:Y:S02]  /*0110*/  IMAD.IADD R6, R3, 0x1, -R6 ;  /* 0x0000000103067824 */ /* 0x000fe400078e0a06 */
[----:B----4-:R-:W-:Y:S02]  /*0120*/  IMAD.SHL.U32 R3, R7, 0x10, RZ ;  /* 0x0000001007037824 */ /* 0x010fe400078e00ff */
[----:B------:R-:W-:-:S03]  /*0130*/  IMAD R6, R5, 0xc000, R6 ;  /* 0x0000c00005067824 */ /* 0x000fc600078e0206 */
[----:B------:R-:W-:Y:S02]  /*0140*/  LOP3.LUT R9, R3, R4, RZ, 0xfc, !PT ;  /* 0x0000000403097212 */ /* 0x000fe400078efcff */
[----:B------:R-:W-:Y:S02]  /*0150*/  LOP3.LUT R5, R3, 0x4, R4, 0xfe, !PT ;  /* 0x0000000403057812 */ /* 0x000fe400078efe04 */
[----:B------:R-:W-:Y:S01]  /*0160*/  LOP3.LUT R4, R3, 0x8, R4, 0xfe, !PT ;  /* 0x0000000803047812 */ /* 0x000fe200078efe04 */
[C-C-:B------:R-:W-:Y:S01]  /*0170*/  IMAD R19, R9.reuse, 0x1000, R6.reuse ;  /* 0x0000100009137824 */ /* 0x140fe200078e0206 */
[----:B------:R-:W-:Y:S01]  /*0180*/  ISETP.GE.AND P0, PT, R9, 0xc, PT ;  /* 0x0000000c0900780c */ /* 0x000fe20003f06270 */
[C-C-:B------:R-:W-:Y:S01]  /*0190*/  IMAD R17, R5.reuse, 0x1000, R6.reuse ;  /* 0x0000100005117824 */ /* 0x140fe200078e0206 */
[----:B------:R-:W-:Y:S01]  /*01a0*/  ISETP.GE.AND P1, PT, R5, 0xc, PT ;  /* 0x0000000c0500780c */ /* 0x000fe20003f26270 */
[C---:B------:R-:W-:Y:S01]  /*01b0*/  IMAD R27, R4.reuse, 0x1000, R6 ;  /* 0x00001000041b7824 */ /* 0x040fe200078e0206 */
[----:B------:R-:W-:Y:S01]  /*01c0*/  ISETP.GE.AND P2, PT, R4, 0xc, PT ;  /* 0x0000000c0400780c */ /* 0x000fe20003f46270 */
[C---:B------:R-:W-:Y:S01]  /*01d0*/  VIADD R11, R19.reuse, 0xc000 ;  /* 0x0000c000130b7836 */ /* 0x040fe20000000000 */
[----:B------:R-:W-:Y:S01]  /*01e0*/  CS2R R4, SRZ ;  /* 0x0000000000047805 */ /* 0x000fe2000001ff00 */
[----:B--2---:R-:W-:Y:S01]  /*01f0*/  IMAD.WIDE R18, R19, 0x4, R22 ;  /* 0x0000000413127825 */ /* 0x004fe200078e0216 */
[----:B------:R-:W-:-:S02]  /*0200*/  CS2R R6, SRZ ;  /* 0x0000000000067805 */ /* 0x000fc4000001ff00 */
[----:B------:R-:W-:Y:S01]  /*0210*/  ISETP.GE.AND P3, PT, R3, RZ, PT ;  /* 0x000000ff0300720c */ /* 0x000fe20003f66270 */
[--C-:B------:R-:W-:Y:S01]  /*0220*/  IMAD.WIDE R16, R17, 0x4, R22.reuse ;  /* 0x0000000411107825 */ /* 0x100fe200078e0216 */
[----:B------:R-:W-:Y:S02]  /*0230*/  CS2R R12, SRZ ;  /* 0x00000000000c7805 */ /* 0x000fe4000001ff00 */
[----:B------:R-:W-:Y:S01]  /*0240*/  CS2R R14, SRZ ;  /* 0x00000000000e7805 */ /* 0x000fe2000001ff00 */
[----:B------:R1:W2:Y:S01]  /*0250*/  @!P0 LDG.E.EL.128 R4, desc[UR6][R18.64] ;  /* 0x0000000612048981 */ /* 0x0002a2000c2e1d00 */
[----:B------:R-:W-:-:S04]  /*0260*/  IMAD.WIDE R26, R27, 0x4, R22 ;  /* 0x000000041b1a7825 */ /* 0x000fc800078e0216 */
[----:B------:R-:W-:Y:S01]  /*0270*/  IMAD.WIDE R22, R11, 0x4, R22 ;  /* 0x000000040b167825 */ /* 0x000fe200078e0216 */
[----:B------:R-:W-:Y:S01]  /*0280*/  CS2R R10, SRZ ;  /* 0x00000000000a7805 */ /* 0x000fe2000001ff00 */
[----:B------:R-:W3:Y:S02]  /*0290*/  @!P2 LDG.E.EL.128 R12, desc[UR6][R26.64] ;  /* 0x000000061a0ca981 */ /* 0x000ee4000c2e1d00 */
[----:B-----5:R-:W-:Y:S01]  /*02a0*/  IMAD.WIDE R24, R9, 0x4, R24 ;  /* 0x0000000409187825 */ /* 0x020fe200078e0218 */
[----:B------:R-:W-:Y:S02]  /*02b0*/  CS2R R8, SRZ ;  /* 0x0000000000087805 */ /* 0x000fe4000001ff00 */
[----:B-1----:R-:W-:Y:S01]  /*02c0*/  CS2R R18, SRZ ;  /* 0x0000000000127805 */ /* 0x002fe2000001ff00 */
[----:B------:R-:W-:-:S03]  /*02d0*/  IMAD.MOV.U32 R21, RZ, RZ, RZ ;  /* 0x000000ffff157224 */ /* 0x000fc600078e00ff */
[----:B------:R1:W4:Y:S04]  /*02e0*/  @!P1 LDG.E.EL.128 R8, desc[UR6][R16.64] ;  /* 0x0000000610089981 */ /* 0x000328000c2e1d00 */
[----:B------:R-:W3:Y:S01]  /*02f0*/  @!P2 LDG.E.EL R21, desc[UR6][R24.64+0x20] ;  /* 0x000020061815a981 */ /* 0x000ee2000c2e1900 */
[----:B-1----:R-:W-:-:S06]  /*0300*/  CS2R R16, SRZ ;  /* 0x0000000000107805 */ /* 0x002fcc000001ff00 */
[----:B------:R1:W5:Y:S01]  /*0310*/  @!P3 LDG.E.EL.128 R16, desc[UR6][R22.64] ;  /* 0x000000061610b981 */ /* 0x000362000c2e1d00 */
[----:B------:R-:W-:-:S06]  /*0320*/  CS2R R28, SRZ ;  /* 0x00000000001c7805 */ /* 0x000fcc000001ff00 */
[----:B------:R-:W2:Y:S01]  /*0330*/  @!P0 LDG.E.EL R28, desc[UR6][R24.64] ;  /* 0x00000006181c8981 */ /* 0x000ea2000c2e1900 */
[----:B-1----:R-:W-:-:S03]  /*0340*/  IMAD.MOV.U32 R22, RZ, RZ, RZ ;  /* 0x000000ffff167224 */ /* 0x002fc600078e00ff */
[----:B------:R-:W5:Y:S04]  /*0350*/  @!P3 LDG.E.EL R29, desc[UR6][R24.64+0x30] ;  /* 0x00003006181db981 */ /* 0x000f68000c2e1900 */
[----:B------:R1:W4:Y:S01]  /*0360*/  @!P1 LDG.E.EL R22, desc[UR6][R24.64+0x10] ;  /* 0x0000100618169981 */ /* 0x000322000c2e1900 */
[----:B------:R-:W1:Y:S01]  /*0370*/  S2UR UR5, SR_CgaCtaId ;  /* 0x00000000000579c3 */ /* 0x000e620000008800 */
[----:B------:R-:W-:Y:S01]  /*0380*/  UMOV UR4, 0x400 ;  /* 0x0000040000047882 */ /* 0x000fe20000000000 */
[----:B-1----:R-:W-:-:S04]  /*0390*/  SHF.R.U32.HI R24, RZ, 0x6, R0 ;  /* 0x00000006ff187819 */ /* 0x002fc80000011600 */
[----:B------:R-:W-:Y:S01]  /*03a0*/  SGXT.U32 R24, R24, 0x2 ;  /* 0x000000021818781a */ /* 0x000fe20000000000 */
[----:B------:R-:W-:Y:S01]  /*03b0*/  UPRMT UR4, UR5, 0x654, UR4 ;  /* 0x0000065405047896 */ /* 0x000fe20008000004 */
[----:B------:R-:W-:-:S04]  /*03c0*/  LOP3.LUT R3, R3, 0xc, R20, 0xf8, !PT ;  /* 0x0000000c03037812 */ /* 0x000fc800078ef814 */
[----:B------:R-:W-:Y:S01]  /*03d0*/  ISETP.GE.AND P0, PT, R3, 0xc, PT ;  /* 0x0000000c0300780c */ /* 0x000fe20003f06270 */
[----:B------:R-:W-:Y:S01]  /*03e0*/  BAR.SYNC.DEFER_BLOCKING 0x0 ;  /* 0x0000000000007b1d */ /* 0x000fe20000010000 */
[C---:B---3--:R-:W-:Y:S01]  /*03f0*/  FADD R12, R21.reuse, R12 ;  /* 0x0000000c150c7221 */ /* 0x048fe20000000000 */
[C---:B------:R-:W-:Y:S01]  /*0400*/  FADD R13, R21.reuse, R13 ;  /* 0x0000000d150d7221 */ /* 0x040fe20000000000 */
[C---:B------:R-:W-:Y:S01]  /*0410*/  FADD R14, R21.reuse, R14 ;  /* 0x0000000e150e7221 */ /* 0x040fe20000000000 */
[----:B------:R-:W-:Y:S01]  /*0420*/  FADD R15, R21, R15 ;  /* 0x0000000f150f7221 */ /* 0x000fe20000000000 */
[----:B------:R-:W-:-:S05]  /*0430*/  IMAD.SHL.U32 R21, R0, 0x40, RZ ;  /* 0x0000004000157824 */ /* 0x000fca00078e00ff */
[----:B------:R-:W-:-:S04]  /*0440*/  LOP3.LUT R21, R21, 0xfc0, RZ, 0xc0, !PT ;  /* 0x00000fc015157812 */ /* 0x000fc800078ec0ff */
[C---:B------:R-:W-:Y:S02]  /*0450*/  LOP3.LUT R24, R21.reuse, R24, RZ, 0xfc, !PT ;  /* 0x0000001815187212 */ /* 0x040fe400078efcff */
[----:B------:R-:W-:-:S04]  /*0460*/  LOP3.LUT R26, R21, 0x30, RZ, 0xfc, !PT ;  /* 0x00000030151a7812 */ /* 0x000fc800078efcff */
[----:B------:R-:W-:Y:S01]  /*0470*/  LEA.HI R27, R26, UR4, RZ, 0x1e ;  /* 0x000000041a1b7c11 */ /* 0x000fe2000f8ff0ff */
[C---:B----4-:R-:W-:Y:S01]  /*0480*/  FADD R23, R22.reuse, R11 ;  /* 0x0000000b16177221 */ /* 0x050fe20000000000 */
[C---:B------:R-:W-:Y:S01]  /*0490*/  FADD R8, R22.reuse, R8 ;  /* 0x0000000816087221 */ /* 0x040fe20000000000 */
[C---:B------:R-:W-:Y:S01]  /*04a0*/  FADD R9, R22.reuse, R9 ;  /* 0x0000000916097221 */ /* 0x040fe20000000000 */
[----:B------:R-:W-:Y:S01]  /*04b0*/  FADD R10, R22, R10 ;  /* 0x0000000a160a7221 */ /* 0x000fe20000000000 */
[C---:B------:R-:W-:Y:S02]  /*04c0*/  LOP3.LUT R11, R21.reuse, 0x10, RZ, 0xfc, !PT ;  /* 0x00000010150b7812 */ /* 0x040fe400078efcff */
[C---:B------:R-:W-:Y:S02]  /*04d0*/  LOP3.LUT R22, R21.reuse, 0x20, RZ, 0xfc, !PT ;  /* 0x0000002015167812 */ /* 0x040fe400078efcff */
[----:B------:R-:W-:Y:S02]  /*04e0*/  LEA.HI R21, R21, UR4, RZ, 0x1e ;  /* 0x0000000415157c11 */ /* 0x000fe4000f8ff0ff */
[----:B------:R-:W-:-:S02]  /*04f0*/  LEA.HI R11, R11, UR4, RZ, 0x1e ;  /* 0x000000040b0b7c11 */ /* 0x000fc4000f8ff0ff */
[----:B------:R-:W-:Y:S01]  /*0500*/  LEA.HI R25, R22, UR4, RZ, 0x1e ;  /* 0x0000000416197c11 */ /* 0x000fe2000f8ff0ff */
[----:B--2---:R-:W-:Y:S01]  /*0510*/  FADD R4, R28, R4 ;  /* 0x000000041c047221 */ /* 0x004fe20000000000 */
[----:B------:R-:W-:Y:S02]  /*0520*/  IMAD R21, R24, 0x4, R21 ;  /* 0x0000000418157824 */ /* 0x000fe400078e0215 */
[----:B------:R-:W-:Y:S01]  /*0530*/  FADD R5, R28, R5 ;  /* 0x000000051c057221 */ /* 0x000fe20000000000 */
[----:B------:R-:W-:Y:S02]  /*0540*/  IMAD R22, R24, 0x4, R11 ;  /* 0x0000000418167824 */ /* 0x000fe400078e020b */
[----:B------:R-:W-:Y:S01]  /*0550*/  FADD R6, R28, R6 ;  /* 0x000000061c067221 */ /* 0x000fe20000000000 */
[----:B------:R-:W-:Y:S02]  /*0560*/  IMAD R11, R24, 0x4, R25 ;  /* 0x00000004180b7824 */ /* 0x000fe400078e0219 */
[----:B------:R-:W-:Y:S01]  /*0570*/  FADD R7, R28, R7 ;  /* 0x000000071c077221 */ /* 0x000fe20000000000 */
[----:B------:R-:W-:Y:S01]  /*0580*/  IMAD R24, R24, 0x4, R27 ;  /* 0x0000000418187824 */ /* 0x000fe200078e021b */
[----:B------:R1:W-:Y:S04]  /*0590*/  STS [R21], R4 ;  /* 0x0000000415007388 */ /* 0x0003e80000000800 */
[----:B------:R-:W-:Y:S04]  /*05a0*/  STS [R22+0x40], R5 ;  /* 0x0000400516007388 */ /* 0x000fe80000000800 */
[----:B------:R2:W-:Y:S04]  /*05b0*/  STS [R11+0x80], R6 ;  /* 0x000080060b007388 */ /* 0x0005e80000000800 */
[----:B------:R-:W-:Y:S01]  /*05c0*/  STS [R24+0xc0], R7 ;  /* 0x0000c00718007388 */ /* 0x000fe20000000800 */
[----:B-----5:R-:W-:-:S03]  /*05d0*/  FADD R26, R29, R16 ;  /* 0x000000101d1a7221 */ /* 0x020fc60000000000 */
[----:B------:R-:W-:Y:S01]  /*05e0*/  STS [R21+0x10], R8 ;  /* 0x0000100815007388 */ /* 0x000fe20000000800 */
[----:B------:R-:W-:-:S03]  /*05f0*/  FADD R17, R29, R17 ;  /* 0x000000111d117221 */ /* 0x000fc60000000000 */
[----:B------:R-:W-:Y:S01]  /*0600*/  STS [R22+0x50], R9 ;  /* 0x0000500916007388 */ /* 0x000fe20000000800 */
[----:B------:R-:W-:-:S03]  /*0610*/  FADD R16, R29, R18 ;  /* 0x000000121d107221 */ /* 0x000fc60000000000 */
[----:B------:R-:W-:Y:S01]  /*0620*/  STS [R11+0x90], R10 ;  /* 0x0000900a0b007388 */ /* 0x000fe20000000800 */
[----:B------:R-:W-:-:S03]  /*0630*/  FADD R19, R29, R19 ;  /* 0x000000131d137221 */ /* 0x000fc60000000000 */
[----:B------:R-:W-:Y:S01]  /*0640*/  STS [R24+0xd0], R23 ;  /* 0x0000d01718007388 */ /* 0x000fe20000000800 */
[----:B------:R-:W-:-:S03]  /*0650*/  IMAD.SHL.U32 R18, R0, 0x4, RZ ;  /* 0x0000000400127824 */ /* 0x000fc600078e00ff */
[----:B------:R-:W-:Y:S04]  /*0660*/  STS [R21+0x20], R12 ;  /* 0x0000200c15007388 */ /* 0x000fe80000000800 */
[----:B------:R-:W-:Y:S04]  /*0670*/  STS [R22+0x60], R13 ;  /* 0x0000600d16007388 */ /* 0x000fe80000000800 */
[----:B------:R-:W-:Y:S04]  /*0680*/  STS [R11+0xa0], R14 ;  /* 0x0000a00e0b007388 */ /* 0x000fe80000000800 */
[----:B------:R-:W-:Y:S01]  /*0690*/  STS [R24+0xe0], R15 ;  /* 0x0000e00f18007388 */ /* 0x000fe20000000800 */
[----:B------:R-:W-:-:S03]  /*06a0*/  LOP3.LUT R18, R18, 0x3fc, RZ, 0xc0, !PT ;  /* 0x000003fc12127812 */ /* 0x000fc600078ec0ff */
[----:B------:R-:W-:Y:S04]  /*06b0*/  STS [R21+0x30], R26 ;  /* 0x0000301a15007388 */ /* 0x000fe80000000800 */
[----:B------:R-:W-:Y:S04]  /*06c0*/  STS [R22+0x70], R17 ;  /* 0x0000701116007388 */ /* 0x000fe80000000800 */
[----:B------:R3:W-:Y:S04]  /*06d0*/  STS [R11+0xb0], R16 ;  /* 0x0000b0100b007388 */ /* 0x0007e80000000800 */
[----:B------:R4:W-:Y:S01]  /*06e0*/  STS [R24+0xf0], R19 ;  /* 0x0000f01318007388 */ /* 0x0009e20000000800 */
[----:B-1----:R-:W-:-:S02]  /*06f0*/  LOP3.LUT R4, R18, 0x400, RZ, 0xfc, !PT ;  /* 0x0000040012047812 */ /* 0x002fc400078efcff */
[----:B--2---:R-:W-:Y:S02]  /*0700*/  LOP3.LUT R6, R18, 0x800, RZ, 0xfc, !PT ;  /* 0x0000080012067812 */ /* 0x004fe400078efcff */
[----:B------:R-:W-:Y:S01]  /*0710*/  SHF.R.U32.HI R5, RZ, 0x2, R4 ;  /* 0x00000002ff057819 */ /* 0x000fe20000011604 */
[----:B---3--:R-:W1:Y:S01]  /*0720*/  LDC.64 R16, c[0x0][0x210] ;  /* 0x00008400ff107b82 */ /* 0x008e620000000a00 */
[----:B------:R-:W-:Y:S02]  /*0730*/  SHF.R.U32.HI R7, RZ, 0x2, R6 ;  /* 0x00000002ff077819 */ /* 0x000fe40000011606 */
[----:B------:R-:W-:Y:S02]  /*0740*/  LOP3.LUT R4, R0, 0xfc, RZ, 0xc0, !PT ;  /* 0x000000fc00047812 */ /* 0x000fe400078ec0ff */
[----:B------:R-:W-:Y:S02]  /*0750*/  LOP3.LUT R6, R5, 0x1fc, RZ, 0xc0, !PT ;  /* 0x000001fc05067812 */ /* 0x000fe400078ec0ff */
[----:B------:R-:W-:Y:S01]  /*0760*/  LOP3.LUT R8, R7, 0x2fc, RZ, 0xc0, !PT ;  /* 0x000002fc07087812 */ /* 0x000fe200078ec0ff */
[----:B------:R-:W-:-:S02]  /*0770*/  VIADD R5, R4, UR4 ;  /* 0x0000000404057c36 */ /* 0x000fc40008000000 */
[----:B------:R-:W-:Y:S02]  /*0780*/  VIADD R7, R6, UR4 ;  /* 0x0000000406077c36 */ /* 0x000fe40008000000 */
[----:B------:R-:W-:Y:S02]  /*0790*/  VIADD R9, R8, UR4 ;  /* 0x0000000408097c36 */ /* 0x000fe40008000000 */
[C---:B------:R-:W-:Y:S01]  /*07a0*/  IMAD R21, R18.reuse, 0x4, R5 ;  /* 0x0000000412157824 */ /* 0x040fe200078e0205 */
[----:B------:R-:W-:Y:S01]  /*07b0*/  BAR.SYNC.DEFER_BLOCKING 0x0 ;  /* 0x0000000000007b1d */ /* 0x000fe20000010000 */
[C---:B------:R-:W-:Y:S02]  /*07c0*/  IMAD R23, R18.reuse, 0x4, R7 ;  /* 0x0000000412177824 */ /* 0x040fe400078e0207 */
[----:B------:R-:W-:Y:S01]  /*07d0*/  IMAD R25, R18, 0x4, R9 ;  /* 0x0000000412197824 */ /* 0x000fe200078e0209 */
[----:B----4-:R-:W-:Y:S02]  /*07e0*/  SHF.R.U32.HI R19, RZ, 0x2, R0 ;  /* 0x00000002ff137819 */ /* 0x010fe40000011600 */
[----:B------:R-:W-:Y:S04]  /*07f0*/  LDS R4, [R21] ;  /* 0x0000000015047984 */ /* 0x000fe80000000800 */
[----:B------:R-:W-:Y:S04]  /*0800*/  LDS R5, [R21+0x4] ;  /* 0x0000040015057984 */ /* 0x000fe80000000800 */
[----:B------:R-:W-:Y:S04]  /*0810*/  LDS R6, [R21+0x8] ;  /* 0x0000080015067984 */ /* 0x000fe80000000800 */
[----:B------:R2:W3:Y:S04]  /*0820*/  LDS R7, [R21+0xc] ;  /* 0x00000c0015077984 */ /* 0x0004e80000000800 */
[----:B------:R-:W-:Y:S04]  /*0830*/  LDS R8, [R23+0x1000] ;  /* 0x0010000017087984 */ /* 0x000fe80000000800 */
[----:B------:R-:W-:Y:S04]  /*0840*/  LDS R9, [R23+0x1004] ;  /* 0x0010040017097984 */ /* 0x000fe80000000800 */
[----:B------:R-:W-:Y:S04]  /*0850*/  LDS R10, [R23+0x1008] ;  /* 0x00100800170a7984 */ /* 0x000fe80000000800 */
[----:B------:R4:W5:Y:S04]  /*0860*/  LDS R11, [R23+0x100c] ;  /* 0x00100c00170b7984 */ /* 0x0009680000000800 */
[----:B------:R-:W-:Y:S04]  /*0870*/  LDS R12, [R25+0x2000] ;  /* 0x00200000190c7984 */ /* 0x000fe80000000800 */
[----:B------:R-:W-:Y:S04]  /*0880*/  LDS R13, [R25+0x2004] ;  /* 0x00200400190d7984 */ /* 0x000fe80000000800 */
[----:B------:R-:W-:Y:S04]  /*0890*/  LDS R14, [R25+0x2008] ;  /* 0x00200800190e7984 */ /* 0x000fe80000000800 */
[----:B------:R1:W5:Y:S01]  /*08a0*/  LDS R15, [R25+0x200c] ;  /* 0x00200c00190f7984 */ /* 0x0003620000000800 */
[----:B------:R-:W-:-:S02]  /*08b0*/  SGXT.U32 R19, R19, 0x6 ;  /* 0x000000061313781a */ /* 0x000fc40000000000 */
[----:B------:R-:W-:Y:S02]  /*08c0*/  LOP3.LUT R0, R18, 0xc00, RZ, 0xfc, !PT ;  /* 0x00000c0012007812 */ /* 0x000fe400078efcff */
[----:B------:R-:W-:Y:S02]  /*08d0*/  PRMT R2, R19, 0x6540, R2 ;  /* 0x0000654013027816 */ /* 0x000fe40000000002 */
[----:B------:R-:W-:Y:S02]  /*08e0*/  SHF.R.U32.HI R19, RZ, 0x2, R0 ;  /* 0x00000002ff137819 */ /* 0x000fe40000011600 */
[C---:B------:R-:W-:Y:S02]  /*08f0*/  LOP3.LUT R0, R2.reuse, 0x40, RZ, 0xfc, !PT ;  /* 0x0000004002007812 */ /* 0x040fe400078efcff */
[C---:B------:R-:W-:Y:S01]  /*0900*/  LOP3.LUT R20, R2.reuse, 0x80, RZ, 0xfc, !PT ;  /* 0x0000008002147812 */ /* 0x040fe200078efcff */
[--C-:B--2---:R-:W-:Y:S02]  /*0910*/  IMAD R21, R2, 0xc, R3.reuse ;  /* 0x0000000c02157824 */ /* 0x104fe400078e0203 */
[----:B----4-:R-:W-:-:S02]  /*0920*/  IMAD R23, R0, 0xc, R3 ;  /* 0x0000000c00177824 */ /* 0x010fc400078e0203 */
[----:B01----:R-:W-:Y:S01]  /*0930*/  IMAD R25, R20, 0xc, R3 ;  /* 0x0000000c14197824 */ /* 0x003fe200078e0203 */
[----:B------:R-:W-:Y:S01]  /*0940*/  LOP3.LUT R19, R19, 0x3fc, RZ, 0xc0, !PT ;  /* 0x000003fc13137812 */ /* 0x000fe200078ec0ff */
[----:B------:R-:W-:-:S04]  /*0950*/  IMAD.WIDE R20, R21, 0x4, R16 ;  /* 0x0000000415147825 */ /* 0x000fc800078e0210 */
[--C-:B------:R-:W-:Y:S01]  /*0960*/  IMAD.WIDE R22, R23, 0x4, R16.reuse ;  /* 0x0000000417167825 */ /* 0x100fe200078e0210 */
[----:B---3--:R0:W-:Y:S03]  /*0970*/  @!P0 STG.E.128 desc[UR6][R20.64], R4 ;  /* 0x0000000414008986 */ /* 0x0081e6000c101d06 */
[----:B------:R-:W-:Y:S01]  /*0980*/  IMAD.WIDE R24, R25, 0x4, R16 ;  /* 0x0000000419187825 */ /* 0x000fe200078e0210 */
[----:B-----5:R0:W-:Y:S03]  /*0990*/  @!P0 STG.E.128 desc[UR6][R22.64], R8 ;  /* 0x0000000816008986 */ /* 0x0201e6000c101d06 */
[----:B------:R-:W-:-:S04]  /*09a0*/  VIADD R19, R19, UR4 ;  /* 0x0000000413137c36 */ /* 0x000fc80008000000 */
[----:B------:R-:W-:Y:S01]  /*09b0*/  IMAD R19, R18, 0x4, R19 ;  /* 0x0000000412137824 */ /* 0x000fe200078e0213 */
[----:B------:R0:W-:Y:S02]  /*09c0*/  @!P0 STG.E.128 desc[UR6][R24.64], R12 ;  /* 0x0000000c18008986 */ /* 0x0001e4000c101d06 */
[----:B0-----:R-:W-:Y:S05]  /*09d0*/  @P0 EXIT ;  /* 0x000000000000094d */ /* 0x001fea0003800000 */
[----:B0-----:R-:W-:Y:S01]  /*09e0*/  LDS R4, [R19+0x3000] ;  /* 0x0030000013047984 */ /* 0x001fe20000000800 */
[----:B------:R-:W-:-:S03]  /*09f0*/  LOP3.LUT R2, R2, 0xc0, RZ, 0xfc, !PT ;  /* 0x000000c002027812 */ /* 0x000fc600078efcff */
[----:B------:R-:W-:Y:S02]  /*0a00*/  LDS R5, [R19+0x3004] ;  /* 0x0030040013057984 */ /* 0x000fe40000000800 */
[----:B------:R-:W-:Y:S02]  /*0a10*/  IMAD R3, R2, 0xc, R3 ;  /* 0x0000000c02037824 */ /* 0x000fe400078e0203 */
[----:B------:R-:W-:Y:S02]  /*0a20*/  LDS R6, [R19+0x3008] ;  /* 0x0030080013067984 */ /* 0x000fe40000000800 */
[----:B------:R-:W-:Y:S02]  /*0a30*/  IMAD.WIDE R16, R3, 0x4, R16 ;  /* 0x0000000403107825 */ /* 0x000fe400078e0210 */
[----:B------:R-:W0:Y:S04]  /*0a40*/  LDS R7, [R19+0x300c] ;  /* 0x00300c0013077984 */ /* 0x000e280000000800 */
[----:B0-----:R-:W-:Y:S01]  /*0a50*/  STG.E.128 desc[UR6][R16.64], R4 ;  /* 0x0000000410007986 */ /* 0x001fe2000c101d06 */
[----:B------:R-:W-:Y:S05]  /*0a60*/  EXIT ;  /* 0x000000000000794d */ /* 0x000fea0003800000 */
.L_x_0:
[----:B------:R-:W-:-:S00]  /*0a70*/  BRA `(.L_x_0) ;  /* 0xfffffffc00fc7947 */ /* 0x000fc0000383ffff */
[----:B------:R-:W-:-:S00]  /*0a80*/  NOP ;  /* 0x0000000000007918 */ /* 0x000fc00000000000 */
[----:B------:R-:W-:-:S00]  /*0a90*/  NOP ;  /* 0x0000000000007918 */ /* 0x000fc00000000000 */
[----:B------:R-:W-:-:S00]  /*0aa0*/  NOP ;  /* 0x0000000000007918 */ /* 0x000fc00000000000 */
[----:B------:R-:W-:-:S00]  /*0ab0*/  NOP ;  /* 0x0000000000007918 */ /* 0x000fc00000000000 */
[----:B------:R-:W-:-:S00]  /*0ac0*/  NOP ;  /* 0x0000000000007918 */ /* 0x000fc00000000000 */
[----:B------:R-:W-:-:S00]  /*0ad0*/  NOP ;  /* 0x0000000000007918 */ /* 0x000fc00000000000 */
[----:B------:R-:W-:-:S00]  /*0ae0*/  NOP ;  /* 0x0000000000007918 */ /* 0x000fc00000000000 */
[----:B------:R-:W-:-:S00]  /*0af0*/  NOP ;  /* 0x0000000000007918 */ /* 0x000fc00000000000 */
.L_x_1:


//--------------------- .nv.shared.triton_poi_fused_clone_view_0 --------------------------
	.section	.nv.shared.triton_poi_fused_clone_view_0,"aw",@nobits
	.sectionflags	@""
	.align	16
	.zero		1024


//--------------------- .nv.constant0.triton_poi_fused_clone_view_0 --------------------------
	.section	.nv.constant0.triton_poi_fused_clone_view_0,"a",@progbits
	.sectionflags	@""
	.align	4
.nv.constant0.triton_poi_fused_clone_view_0:
	.zero		560
